//
// Generated by NVIDIA NVVM Compiler
//
// Compiler Build ID: CL-36424714
// Cuda compilation tools, release 13.0, V13.0.88
// Based on NVVM 20.0.0
//

.version 9.0
.target sm_100
.address_size 64

	// .globl	_Z13invert_kernelPhii

.visible .entry _Z13invert_kernelPhii(
	.param .u64 .ptr .align 1 _Z13invert_kernelPhii_param_0,
	.param .u32 _Z13invert_kernelPhii_param_1,
	.param .u32 _Z13invert_kernelPhii_param_2
)
{
	.reg .pred 	%p<4>;
	.reg .b16 	%rs<13>;
	.reg .b32 	%r<30>;
	.reg .b64 	%rd<7>;

	ld.param.u64 	%rd3, [_Z13invert_kernelPhii_param_0];
	ld.param.u32 	%r7, [_Z13invert_kernelPhii_param_1];
	ld.param.u32 	%r8, [_Z13invert_kernelPhii_param_2];
	mov.u32 	%r9, %ntid.x;
	mov.u32 	%r10, %ctaid.x;
	mov.u32 	%r11, %tid.x;
	mad.lo.s32 	%r29, %r9, %r10, %r11;
	mul.lo.s32 	%r2, %r8, %r7;
	mov.u32 	%r12, %nctaid.x;
	mul.lo.s32 	%r3, %r9, %r12;
	setp.ge.s32 	%p1, %r29, %r2;
	@%p1 bra 	$L__BB0_5;
	cvta.to.global.u64 	%rd1, %rd3;
	mul.wide.s32 	%rd5, %r3, 4;
$L__BB0_2:
	mul.wide.s32 	%rd4, %r29, 4;
	add.s64 	%rd2, %rd1, %rd4;
	ld.global.u32 	%r13, [%rd2];
	bfe.u32 	%r14, %r13, 0, 8;
	cvt.u16.u32 	%rs1, %r14;
	bfe.u32 	%r15, %r13, 8, 8;
	cvt.u16.u32 	%rs2, %r15;
	bfe.u32 	%r16, %r13, 16, 8;
	cvt.u16.u32 	%rs3, %r16;
	not.b16 	%rs4, %rs1;
	not.b16 	%rs5, %rs2;
	not.b16 	%rs6, %rs3;
	cvt.u32.u16 	%r17, %rs5;
	cvt.u32.u16 	%r18, %rs4;
	prmt.b32 	%r19, %r18, %r17, 0x3340U;
	cvt.u32.u16 	%r20, %rs6;
	prmt.b32 	%r21, %r20, %r22, 0x3340U;
	prmt.b32 	%r23, %r19, %r21, 0x5410U;
	prmt.b32 	%r24, %r23, %r13, 0x7210U;
	st.global.u32 	[%rd2], %r24;
	add.s32 	%r5, %r29, %r3;
	setp.ge.s32 	%p2, %r5, %r2;
	@%p2 bra 	$L__BB0_4;
	add.s64 	%rd6, %rd2, %rd5;
	.pragma "used_bytes_mask 7";
	ld.global.u32 	%r25, [%rd6];
	bfe.u32 	%r26, %r25, 0, 8;
	cvt.u16.u32 	%rs7, %r26;
	bfe.u32 	%r27, %r25, 8, 8;
	cvt.u16.u32 	%rs8, %r27;
	bfe.u32 	%r28, %r25, 16, 8;
	cvt.u16.u32 	%rs9, %r28;
	not.b16 	%rs10, %rs7;
	not.b16 	%rs11, %rs8;
	not.b16 	%rs12, %rs9;
	st.global.v2.u8 	[%rd6], {%rs10, %rs11};
	st.global.u8 	[%rd6+2], %rs12;
$L__BB0_4:
	add.s32 	%r29, %r5, %r3;
	setp.lt.s32 	%p3, %r29, %r2;
	@%p3 bra 	$L__BB0_2;
$L__BB0_5:
	ret;

}


// ===== COMPILED SASS (sm_100) =====

	.target	sm_100

	.elftype	@"ET_EXEC"


//--------------------- .note.nv.tkinfo           --------------------------
	.section	.note.nv.tkinfo,"",@"SHT_NOTE"
	.sectionflags	@"SHF_NOTE_NV_TKINFO"
	.tkinfo
        /*0018*/ 	.word	0x00000002
        /*0030*/ 	.string	""
        /*0030*/ 	.string	"ptxas"
        /*0030*/ 	.string	"Cuda compilation tools, release 13.0, V13.0.88"
        /*0030*/ 	.string	"Build cuda_13.0.r13.0/compiler.36424714_0"
        /*0030*/ 	.string	"-arch sm_100 -m 64 "



//--------------------- .note.nv.cuinfo           --------------------------
	.section	.note.nv.cuinfo,"",@"SHT_NOTE"
	.sectionflags	@"SHF_NOTE_NV_CUINFO"
        /*0018*/ 	.short	0x0002
        /*001a*/ 	.short	0x0064
        /*001c*/ 	.short	0x0082
	.zero		2


//--------------------- .nv.info                  --------------------------
	.section	.nv.info,"",@"SHT_CUDA_INFO"
	.align	4


	//----- nvinfo : EIATTR_REGCOUNT
	.align		4
        /*0000*/ 	.byte	0x04, 0x2f
        /*0002*/ 	.short	(.L_1 - .L_0)
	.align		4
.L_0:
        /*0004*/ 	.word	index@(_Z13invert_kernelPhii)
        /*0008*/ 	.word	0x0000000e


	//----- nvinfo : EIATTR_FRAME_SIZE
	.align		4
.L_1:
        /*000c*/ 	.byte	0x04, 0x11
        /*000e*/ 	.short	(.L_3 - .L_2)
	.align		4
.L_2:
        /*0010*/ 	.word	index@(_Z13invert_kernelPhii)
        /*0014*/ 	.word	0x00000000


	//----- nvinfo : EIATTR_MIN_STACK_SIZE
	.align		4
.L_3:
        /*0018*/ 	.byte	0x04, 0x12
        /*001a*/ 	.short	(.L_5 - .L_4)
	.align		4
.L_4:
        /*001c*/ 	.word	index@(_Z13invert_kernelPhii)
        /*0020*/ 	.word	0x00000000
.L_5:


//--------------------- .nv.compat                --------------------------
	.section	.nv.compat,"",@"SHT_CUDA_COMPAT_INFO"
	.align	4
        /*0000*/ 	.byte	0x02, 0x09, 0x00, 0x00, 0x02, 0x02, 0x01, 0x00, 0x02, 0x05, 0x05, 0x00, 0x03, 0x07, 0x01, 0x01
        /*0010*/ 	.byte	0x02, 0x03, 0x00, 0x00, 0x02, 0x06, 0x01, 0x00, 0x04, 0x0b, 0x08, 0x00, 0x09, 0x00, 0x00, 0x00
        /*0020*/ 	.byte	0x00, 0x00, 0x00, 0x00


//--------------------- .nv.info._Z13invert_kernelPhii --------------------------
	.section	.nv.info._Z13invert_kernelPhii,"",@"SHT_CUDA_INFO"
	.sectionflags	@""
	.align	4


	//----- nvinfo : EIATTR_CUDA_API_VERSION
	.align		4
        /*0000*/ 	.byte	0x04, 0x37
        /*0002*/ 	.short	(.L_7 - .L_6)
.L_6:
        /*0004*/ 	.word	0x00000082


	//----- nvinfo : EIATTR_KPARAM_INFO
	.align		4
.L_7:
        /*0008*/ 	.byte	0x04, 0x17
        /*000a*/ 	.short	(.L_9 - .L_8)
.L_8:
        /*000c*/ 	.word	0x00000000
        /*0010*/ 	.short	0x0002
        /*0012*/ 	.short	0x000c
        /*0014*/ 	.byte	0x00, 0xf0, 0x11, 0x00


	//----- nvinfo : EIATTR_KPARAM_INFO
	.align		4
.L_9:
        /*0018*/ 	.byte	0x04, 0x17
        /*001a*/ 	.short	(.L_11 - .L_10)
.L_10:
        /*001c*/ 	.word	0x00000000
        /*0020*/ 	.short	0x0001
        /*0022*/ 	.short	0x0008
        /*0024*/ 	.byte	0x00, 0xf0, 0x11, 0x00


	//----- nvinfo : EIATTR_KPARAM_INFO
	.align		4
.L_11:
        /*0028*/ 	.byte	0x04, 0x17
        /*002a*/ 	.short	(.L_13 - .L_12)
.L_12:
        /*002c*/ 	.word	0x00000000
        /*0030*/ 	.short	0x0000
        /*0032*/ 	.short	0x0000
        /*0034*/ 	.byte	0x00, 0xf5, 0x21, 0x00


	//----- nvinfo : EIATTR_SPARSE_MMA_MASK
	.align		4
.L_13:
        /*0038*/ 	.byte	0x03, 0x50
        /*003a*/ 	.short	0x0000


	//----- nvinfo : EIATTR_MAXREG_COUNT
	.align		4
        /*003c*/ 	.byte	0x03, 0x1b
        /*003e*/ 	.short	0x00ff


	//----- nvinfo : EIATTR_MERCURY_ISA_VERSION
	.align		4
        /*0040*/ 	.byte	0x03, 0x5f
        /*0042*/ 	.short	0x0101


	//----- nvinfo : EIATTR_UNUSED_LOAD_BYTE_OFFSET
	.align		4
        /*0044*/ 	.byte	0x04, 0x44
        /*0046*/ 	.short	(.L_15 - .L_14)


	//   ....[0]....
.L_14:
        /*0048*/ 	.word	0x00000240
        /*004c*/ 	.word	0x00000007


	//----- nvinfo : EIATTR_VRC_CTA_INIT_COUNT
	.align		4
.L_15:
        /*0050*/ 	.byte	0x02, 0x4a
	.zero		1
	.zero		1


	//----- nvinfo : EIATTR_EXIT_INSTR_OFFSETS
	.align		4
        /*0054*/ 	.byte	0x04, 0x1c
        /*0056*/ 	.short	(.L_17 - .L_16)


	//   ....[0]....
.L_16:
        /*0058*/ 	.word	0x000000a0


	//   ....[1]....
        /*005c*/ 	.word	0x00000300


	//----- nvinfo : EIATTR_CRS_STACK_SIZE
	.align		4
.L_17:
        /*0060*/ 	.byte	0x04, 0x1e
        /*0062*/ 	.short	(.L_19 - .L_18)
.L_18:
        /*0064*/ 	.word	0x00000000


	//----- nvinfo : EIATTR_CBANK_PARAM_SIZE
	.align		4
.L_19:
        /*0068*/ 	.byte	0x03, 0x19
        /*006a*/ 	.short	0x0010


	//----- nvinfo : EIATTR_PARAM_CBANK
	.align		4
        /*006c*/ 	.byte	0x04, 0x0a
        /*006e*/ 	.short	(.L_21 - .L_20)
	.align		4
.L_20:
        /*0070*/ 	.word	index@(.nv.constant0._Z13invert_kernelPhii)
        /*0074*/ 	.short	0x0380
        /*0076*/ 	.short	0x0010


	//----- nvinfo : EIATTR_SW_WAR
	.align		4
.L_21:
        /*0078*/ 	.byte	0x04, 0x36
        /*007a*/ 	.short	(.L_23 - .L_22)
.L_22:
        /*007c*/ 	.word	0x00000008
.L_23:


//--------------------- .nv.callgraph             --------------------------
	.section	.nv.callgraph,"",@"SHT_CUDA_CALLGRAPH"
	.align	4
	.sectionentsize	8
	.align		4
        /*0000*/ 	.word	0x00000000
	.align		4
        /*0004*/ 	.word	0xffffffff
	.align		4
        /*0008*/ 	.word	0x00000000
	.align		4
        /*000c*/ 	.word	0xfffffffe
	.align		4
        /*0010*/ 	.word	0x00000000
	.align		4
        /*0014*/ 	.word	0xfffffffd
	.align		4
        /*0018*/ 	.word	0x00000000
	.align		4
        /*001c*/ 	.word	0xfffffffc


//--------------------- .text._Z13invert_kernelPhii --------------------------
	.section	.text._Z13invert_kernelPhii,"ax",@progbits
	.align	128
        .global         _Z13invert_kernelPhii
        .type           _Z13invert_kernelPhii,@function
        .size           _Z13invert_kernelPhii,(.L_x_4 - _Z13invert_kernelPhii)
        .other          _Z13invert_kernelPhii,@"STO_CUDA_ENTRY STV_DEFAULT"
_Z13invert_kernelPhii:
.text._Z13invert_kernelPhii:
[----:B------:R-:W0:Y:S01]  /*0000*/  LDC R1, c[0x0][0x37c] ;  /* 0x0000df00ff017b82 */ /* 0x000e220000000800 */
[----:B------:R-:W1:Y:S01]  /*0010*/  S2R R0, SR_CTAID.X ;  /* 0x0000000000007919 */ /* 0x000e620000002500 */
[----:B------:R-:W2:Y:S01]  /*0020*/  LDCU.64 UR4, c[0x0][0x388] ;  /* 0x00007100ff0477ac */ /* 0x000ea20008000a00 */
[----:B------:R-:W1:Y:S01]  /*0030*/  S2R R3, SR_TID.X ;  /* 0x0000000000037919 */ /* 0x000e620000002100 */
[----:B------:R-:W3:Y:S04]  /*0040*/  LDCU UR6, c[0x0][0x360] ;  /* 0x00006c00ff0677ac */ /* 0x000ee80008000800 */
[----:B------:R-:W3:Y:S01]  /*0050*/  LDC R7, c[0x0][0x370] ;  /* 0x0000dc00ff077b82 */ /* 0x000ee20000000800 */
[----:B--2---:R-:W-:Y:S01]  /*0060*/  UIMAD UR4, UR5, UR4, URZ ;  /* 0x00000004050472a4 */ /* 0x004fe2000f8e02ff */
[----:B---3--:R-:W-:-:S02]  /*0070*/  IMAD R7, R7, UR6, RZ ;  /* 0x0000000607077c24 */ /* 0x008fc4000f8e02ff */
[----:B-1----:R-:W-:-:S05]  /*0080*/  IMAD R0, R0, UR6, R3 ;  /* 0x0000000600007c24 */ /* 0x002fca000f8e0203 */
[----:B------:R-:W-:-:S13]  /*0090*/  ISETP.GE.AND P0, PT, R0, UR4, PT ;  /* 0x0000000400007c0c */ /* 0x000fda000bf06270 */
[----:B0-----:R-:W-:Y:S05]  /*00a0*/  @P0 EXIT ;  /* 0x000000000000094d */ /* 0x001fea0003800000 */
[----:B------:R-:W0:Y:S01]  /*00b0*/  LDC.64 R2, c[0x0][0x380] ;  /* 0x0000e000ff027b82 */ /* 0x000e220000000a00 */
[----:B------:R-:W1:Y:S02]  /*00c0*/  LDCU.64 UR6, c[0x0][0x358] ;  /* 0x00006b00ff0677ac */ /* 0x000e640008000a00 */
.L_x_2:
[----:B01----:R-:W-:-:S05]  /*00d0*/  IMAD.WIDE R4, R0, 0x4, R2 ;  /* 0x0000000400047825 */ /* 0x003fca00078e0202 */
[----:B-1----:R-:W2:Y:S01]  /*00e0*/  LDG.E R6, desc[UR6][R4.64] ;  /* 0x0000000604067981 */ /* 0x002ea2000c1e1900 */
[----:B------:R-:W-:Y:S01]  /*00f0*/  BSSY.RECONVERGENT B0, `(.L_x_0) ;  /* 0x000001f000007945 */ /* 0x000fe20003800200 */
[C---:B--2---:R-:W-:Y:S02]  /*0100*/  PRMT R10, R6.reuse, 0x7772, RZ ;  /* 0x00007772060a7816 */ /* 0x044fe400000000ff */
[C---:B------:R-:W-:Y:S02]  /*0110*/  PRMT R9, R6.reuse, 0x7771, RZ ;  /* 0x0000777106097816 */ /* 0x040fe400000000ff */
[----:B------:R-:W-:Y:S02]  /*0120*/  PRMT R8, R6, 0x7770, RZ ;  /* 0x0000777006087816 */ /* 0x000fe400000000ff */
[----:B------:R-:W-:Y:S02]  /*0130*/  LOP3.LUT R10, RZ, R10, RZ, 0x33, !PT ;  /* 0x0000000aff0a7212 */ /* 0x000fe400078e33ff */
[----:B------:R-:W-:-:S02]  /*0140*/  LOP3.LUT R9, RZ, R9, RZ, 0x33, !PT ;  /* 0x00000009ff097212 */ /* 0x000fc400078e33ff */
[----:B------:R-:W-:Y:S02]  /*0150*/  LOP3.LUT R8, RZ, R8, RZ, 0x33, !PT ;  /* 0x00000008ff087212 */ /* 0x000fe400078e33ff */
[----:B------:R-:W-:Y:S02]  /*0160*/  LOP3.LUT R10, R10, 0xffff, RZ, 0xc0, !PT ;  /* 0x0000ffff0a0a7812 */ /* 0x000fe400078ec0ff */
[----:B------:R-:W-:Y:S02]  /*0170*/  LOP3.LUT R9, R9, 0xffff, RZ, 0xc0, !PT ;  /* 0x0000ffff09097812 */ /* 0x000fe400078ec0ff */
[----:B------:R-:W-:Y:S02]  /*0180*/  LOP3.LUT R8, R8, 0xffff, RZ, 0xc0, !PT ;  /* 0x0000ffff08087812 */ /* 0x000fe400078ec0ff */
[----:B------:R-:W-:Y:S02]  /*0190*/  PRMT R11, R10, 0x3340, R1 ;  /* 0x000033400a0b7816 */ /* 0x000fe40000000001 */
[----:B------:R-:W-:-:S04]  /*01a0*/  PRMT R8, R8, 0x3340, R9 ;  /* 0x0000334008087816 */ /* 0x000fc80000000009 */
[----:B------:R-:W-:Y:S01]  /*01b0*/  PRMT R11, R8, 0x5410, R11 ;  /* 0x00005410080b7816 */ /* 0x000fe2000000000b */
[----:B------:R-:W-:-:S03]  /*01c0*/  IMAD.IADD R8, R7, 0x1, R0 ;  /* 0x0000000107087824 */ /* 0x000fc600078e0200 */
[----:B------:R-:W-:Y:S01]  /*01d0*/  PRMT R11, R11, 0x7210, R6 ;  /* 0x000072100b0b7816 */ /* 0x000fe20000000006 */
[----:B------:R-:W-:Y:S01]  /*01e0*/  IMAD.IADD R0, R7, 0x1, R8 ;  /* 0x0000000107007824 */ /* 0x000fe200078e0208 */
[----:B------:R-:W-:-:S03]  /*01f0*/  ISETP.GE.AND P0, PT, R8, UR4, PT ;  /* 0x0000000408007c0c */ /* 0x000fc6000bf06270 */
[----:B------:R0:W-:Y:S01]  /*0200*/  STG.E desc[UR6][R4.64], R11 ;  /* 0x0000000b04007986 */ /* 0x0001e2000c101906 */
[----:B------:R-:W-:-:S09]  /*0210*/  ISETP.GE.AND P1, PT, R0, UR4, PT ;  /* 0x0000000400007c0c */ /* 0x000fd2000bf26270 */
[----:B------:R-:W-:Y:S05]  /*0220*/  @P0 BRA `(.L_x_1) ;  /* 0x00000000002c0947 */ /* 0x000fea0003800000 */
[----:B0-----:R-:W-:-:S05]  /*0230*/  IMAD.WIDE R4, R7, 0x4, R4 ;  /* 0x0000000407047825 */ /* 0x001fca00078e0204 */
[----:B------:R-:W2:Y:S02]  /*0240*/  LDG.E R6, desc[UR6][R4.64] ;  /* 0x0000000604067981 */ /* 0x000ea4000c1e1900 */
[C---:B--2---:R-:W-:Y:S02]  /*0250*/  PRMT R8, R6.reuse, 0x7770, RZ ;  /* 0x0000777006087816 */ /* 0x044fe400000000ff */
[C---:B------:R-:W-:Y:S02]  /*0260*/  PRMT R9, R6.reuse, 0x7771, RZ ;  /* 0x0000777106097816 */ /* 0x040fe400000000ff */
[----:B------:R-:W-:Y:S02]  /*0270*/  PRMT R6, R6, 0x7772, RZ ;  /* 0x0000777206067816 */ /* 0x000fe400000000ff */
[----:B------:R-:W-:Y:S02]  /*0280*/  LOP3.LUT R8, RZ, R8, RZ, 0x33, !PT ;  /* 0x00000008ff087212 */ /* 0x000fe400078e33ff */
[----:B------:R-:W-:-:S02]  /*0290*/  LOP3.LUT R9, RZ, R9, RZ, 0x33, !PT ;  /* 0x00000009ff097212 */ /* 0x000fc400078e33ff */
[----:B------:R-:W-:Y:S02]  /*02a0*/  LOP3.LUT R11, RZ, R6, RZ, 0x33, !PT ;  /* 0x00000006ff0b7212 */ /* 0x000fe400078e33ff */
[----:B------:R-:W-:-:S03]  /*02b0*/  PRMT R9, R9, 0x7604, R8 ;  /* 0x0000760409097816 */ /* 0x000fc60000000008 */
[----:B------:R1:W-:Y:S04]  /*02c0*/  STG.E.U8 desc[UR6][R4.64+0x2], R11 ;  /* 0x0000020b04007986 */ /* 0x0003e8000c101106 */
[----:B------:R1:W-:Y:S02]  /*02d0*/  STG.E.U16 desc[UR6][R4.64], R9 ;  /* 0x0000000904007986 */ /* 0x0003e4000c101506 */
.L_x_1:
[----:B------:R-:W-:Y:S05]  /*02e0*/  BSYNC.RECONVERGENT B0 ;  /* 0x0000000000007941 */ /* 0x000fea0003800200 */
.L_x_0:
[----:B------:R-:W-:Y:S05]  /*02f0*/  @!P1 BRA `(.L_x_2) ;  /* 0xfffffffc00749947 */ /* 0x000fea000383ffff */
[----:B------:R-:W-:Y:S05]  /*0300*/  EXIT ;  /* 0x000000000000794d */ /* 0x000fea0003800000 */
.L_x_3:
[----:B------:R-:W-:-:S00]  /*0310*/  BRA `(.L_x_3) ;  /* 0xfffffffc00fc7947 */ /* 0x000fc0000383ffff */
[----:B------:R-:W-:-:S00]  /*0320*/  NOP ;  /* 0x0000000000007918 */ /* 0x000fc00000000000 */
        /* <DEDUP_REMOVED lines=13> */
.L_x_4:


//--------------------- .nv.shared.reserved.0     --------------------------
	.section	.nv.shared.reserved.0,"aw",@nobits
	.weak		__nv_reservedSMEM_offset_0_alias
	.size		__nv_reservedSMEM_offset_0_alias, 0, 64
	.other		__nv_reservedSMEM_offset_0_alias,@"STO_CUDA_RESERVED_SHARED STV_DEFAULT"
__nv_reservedSMEM_offset_0_alias:
	.zero		0
	.zero		64


//--------------------- .nv.constant0._Z13invert_kernelPhii --------------------------
	.section	.nv.constant0._Z13invert_kernelPhii,"a",@progbits
	.sectionflags	@""
	.align	4
.nv.constant0._Z13invert_kernelPhii:
	.zero		912


//--------------------- SYMBOLS --------------------------

	.type		.nv.reservedSmem.offset0,@object
	.size		.nv.reservedSmem.offset0,0x4
